	.headerflags	@"EF_CUDA_TEXMODE_UNIFIED EF_CUDA_64BIT_ADDRESS EF_CUDA_ACCELERATORS EF_CUDA_SM90 EF_CUDA_VIRTUAL_SM(EF_CUDA_SM90)"
	.elftype	@"ET_EXEC"


//--------------------- .nv.info                  --------------------------
	.section	.nv.info,"",@"SHT_CUDA_INFO"
	.align	4


	//----- nvinfo : EIATTR_REGCOUNT
	.align		4
        /*0000*/ 	.byte	0x04, 0x2f
        /*0002*/ 	.short	(.L_1 - .L_0)
	.align		4
.L_0:
        /*0004*/ 	.word	index@(triton_poi_fused_max_pool2d_with_indices_10)
        /*0008*/ 	.word	0x00000020


	//----- nvinfo : EIATTR_MIN_STACK_SIZE
	.align		4
.L_1:
        /*000c*/ 	.byte	0x04, 0x12
        /*000e*/ 	.short	(.L_3 - .L_2)
	.align		4
.L_2:
        /*0010*/ 	.word	index@(triton_poi_fused_max_pool2d_with_indices_10)
        /*0014*/ 	.word	0x00000000


	//----- nvinfo : EIATTR_FRAME_SIZE
	.align		4
.L_3:
        /*0018*/ 	.byte	0x04, 0x11
        /*001a*/ 	.short	(.L_5 - .L_4)
	.align		4
.L_4:
        /*001c*/ 	.word	index@(triton_poi_fused_max_pool2d_with_indices_10)
        /*0020*/ 	.word	0x00000000


	//----- nvinfo : EIATTR_MIN_STACK_SIZE
	.align		4
.L_5:
        /*0024*/ 	.byte	0x04, 0x12
        /*0026*/ 	.short	(.L_7 - .L_6)
	.align		4
.L_6:
        /*0028*/ 	.word	index@(triton_poi_fused_max_pool2d_with_indices_10)
        /*002c*/ 	.word	0x00000000
.L_7:


//--------------------- .nv.info.triton_poi_fused_max_pool2d_with_indices_10 --------------------------
	.section	.nv.info.triton_poi_fused_max_pool2d_with_indices_10,"",@"SHT_CUDA_INFO"
	.sectionflags	@""
	.align	4


	//----- nvinfo : EIATTR_CUDA_API_VERSION
	.align		4
        /*0000*/ 	.byte	0x04, 0x37
        /*0002*/ 	.short	(.L_9 - .L_8)
.L_8:
        /*0004*/ 	.word	0x0000007c


	//----- nvinfo : EIATTR_KPARAM_INFO
	.align		4
.L_9:
        /*0008*/ 	.byte	0x04, 0x17
        /*000a*/ 	.short	(.L_11 - .L_10)
.L_10:
        /*000c*/ 	.word	0x00000000
        /*0010*/ 	.short	0x0003
        /*0012*/ 	.short	0x0018
        /*0014*/ 	.byte	0x00, 0xf0, 0x11, 0x00


	//----- nvinfo : EIATTR_KPARAM_INFO
	.align		4
.L_11:
        /*0018*/ 	.byte	0x04, 0x17
        /*001a*/ 	.short	(.L_13 - .L_12)
.L_12:
        /*001c*/ 	.word	0x00000000
        /*0020*/ 	.short	0x0002
        /*0022*/ 	.short	0x0010
        /*0024*/ 	.byte	0x00, 0xf4, 0x21, 0x00


	//----- nvinfo : EIATTR_KPARAM_INFO
	.align		4
.L_13:
        /*0028*/ 	.byte	0x04, 0x17
        /*002a*/ 	.short	(.L_15 - .L_14)
.L_14:
        /*002c*/ 	.word	0x00000000
        /*0030*/ 	.short	0x0001
        /*0032*/ 	.short	0x0008
        /*0034*/ 	.byte	0x00, 0xf4, 0x21, 0x00


	//----- nvinfo : EIATTR_KPARAM_INFO
	.align		4
.L_15:
        /*0038*/ 	.byte	0x04, 0x17
        /*003a*/ 	.short	(.L_17 - .L_16)
.L_16:
        /*003c*/ 	.word	0x00000000
        /*0040*/ 	.short	0x0000
        /*0042*/ 	.short	0x0000
        /*0044*/ 	.byte	0x00, 0xf4, 0x21, 0x00


	//----- nvinfo : EIATTR_SPARSE_MMA_MASK
	.align		4
.L_17:
        /*0048*/ 	.byte	0x03, 0x50
        /*004a*/ 	.short	0x0000


	//----- nvinfo : EIATTR_MAXREG_COUNT
	.align		4
        /*004c*/ 	.byte	0x03, 0x1b
        /*004e*/ 	.short	0x00ff


	//----- nvinfo : EIATTR_EXIT_INSTR_OFFSETS
	.align		4
        /*0050*/ 	.byte	0x04, 0x1c
        /*0052*/ 	.short	(.L_19 - .L_18)


	//   ....[0]....
.L_18:
        /*0054*/ 	.word	0x00000f90


	//----- nvinfo : EIATTR_REQNTID
	.align		4
.L_19:
        /*0058*/ 	.byte	0x04, 0x10
        /*005a*/ 	.short	(.L_21 - .L_20)
.L_20:
        /*005c*/ 	.word	0x00000080
        /*0060*/ 	.word	0x00000001
        /*0064*/ 	.word	0x00000001


	//----- nvinfo : EIATTR_CBANK_PARAM_SIZE
	.align		4
.L_21:
        /*0068*/ 	.byte	0x03, 0x19
        /*006a*/ 	.short	0x001c


	//----- nvinfo : EIATTR_PARAM_CBANK
	.align		4
        /*006c*/ 	.byte	0x04, 0x0a
        /*006e*/ 	.short	(.L_23 - .L_22)
	.align		4
.L_22:
        /*0070*/ 	.word	index@(.nv.constant0.triton_poi_fused_max_pool2d_with_indices_10)
        /*0074*/ 	.short	0x0210
        /*0076*/ 	.short	0x001c


	//----- nvinfo : EIATTR_SW_WAR
	.align		4
.L_23:
        /*0078*/ 	.byte	0x04, 0x36
        /*007a*/ 	.short	(.L_25 - .L_24)
.L_24:
        /*007c*/ 	.word	0x00000008
.L_25:


//--------------------- .nv.callgraph             --------------------------
	.section	.nv.callgraph,"",@"SHT_CUDA_CALLGRAPH"
	.align	4
	.sectionentsize	8
	.align		4
        /*0000*/ 	.word	0x00000000
	.align		4
        /*0004*/ 	.word	0xffffffff
	.align		4
        /*0008*/ 	.word	0x00000000
	.align		4
        /*000c*/ 	.word	0xfffffffe
	.align		4
        /*0010*/ 	.word	0x00000000
	.align		4
        /*0014*/ 	.word	0xfffffffd
	.align		4
        /*0018*/ 	.word	0x00000000
	.align		4
        /*001c*/ 	.word	0xfffffffc


//--------------------- .text.triton_poi_fused_max_pool2d_with_indices_10 --------------------------
	.section	.text.triton_poi_fused_max_pool2d_with_indices_10,"ax",@progbits
	.align	128
        .global         triton_poi_fused_max_pool2d_with_indices_10
        .type           triton_poi_fused_max_pool2d_with_indices_10,@function
        .size           triton_poi_fused_max_pool2d_with_indices_10,(.L_x_1 - triton_poi_fused_max_pool2d_with_indices_10)
        .other          triton_poi_fused_max_pool2d_with_indices_10,@"STO_CUDA_ENTRY STV_DEFAULT"
triton_poi_fused_max_pool2d_with_indices_10:
.text.triton_poi_fused_max_pool2d_with_indices_10:
[----:B------:R-:W-:Y:S01]  /*0000*/  LDC R1, c[0x0][0x28] ;  /* 0x00000a00ff017b82 */ /* 0x000fe20000000800 */
[----:B------:R-:W1:Y:S07]  /*0010*/  S2R R0, SR_TID.X ;  /* 0x0000000000007919 */ /* 0x000e6e0000002100 */
[----:B------:R-:W2:Y:S01]  /*0020*/  LDC.64 R20, c[0x0][0x210] ;  /* 0x00008400ff147b82 */ /* 0x000ea20000000a00 */
[----:B------:R-:W-:Y:S01]  /*0030*/  CS2R R10, SRZ ;  /* 0x00000000000a7805 */ /* 0x000fe2000001ff00 */
[----:B------:R-:W-:Y:S01]  /*0040*/  ULDC.64 UR4, c[0x0][0x208] ;  /* 0x0000820000047ab9 */ /* 0x000fe20000000a00 */
[----:B------:R-:W3:Y:S01]  /*0050*/  S2R R5, SR_CTAID.X ;  /* 0x0000000000057919 */ /* 0x000ee20000002500 */
[----:B------:R-:W-:-:S02]  /*0060*/  CS2R R12, SRZ ;  /* 0x00000000000c7805 */ /* 0x000fc4000001ff00 */
[----:B------:R-:W-:Y:S02]  /*0070*/  CS2R R14, SRZ ;  /* 0x00000000000e7805 */ /* 0x000fe4000001ff00 */
[----:B------:R-:W-:Y:S01]  /*0080*/  CS2R R16, SRZ ;  /* 0x0000000000107805 */ /* 0x000fe2000001ff00 */
[----:B------:R-:W-:Y:S01]  /*0090*/  ULDC.64 UR6, c[0x0][0x220] ;  /* 0x0000880000067ab9 */ /* 0x000fe20000000a00 */
[----:B-1----:R-:W-:Y:S01]  /*00a0*/  IMAD.SHL.U32 R0, R0, 0x4, RZ ;  /* 0x0000000400007824 */ /* 0x002fe200078e00ff */
[----:B---3--:R-:W-:-:S04]  /*00b0*/  SHF.R.S32.HI R3, RZ, 0x16, R5 ;  /* 0x00000016ff037819 */ /* 0x008fc80000011405 */
[----:B------:R-:W-:Y:S02]  /*00c0*/  LOP3.LUT R0, R0, 0x1fc, RZ, 0xc0, !PT ;  /* 0x000001fc00007812 */ /* 0x000fe400078ec0ff */
[----:B------:R-:W-:-:S03]  /*00d0*/  SGXT R3, R3, 0x1 ;  /* 0x000000010303781a */ /* 0x000fc60000000200 */
[----:B------:R-:W-:-:S05]  /*00e0*/  IMAD R0, R5, 0x200, R0 ;  /* 0x0000020005007824 */ /* 0x000fca00078e0200 */
[CC--:B------:R-:W-:Y:S02]  /*00f0*/  LEA.HI R2, R3.reuse, R0.reuse, RZ, 0x6 ;  /* 0x0000000003027211 */ /* 0x0c0fe400078f30ff */
[----:B------:R-:W-:Y:S02]  /*0100*/  LEA.HI R3, R3, R0, RZ, 0xa ;  /* 0x0000000003037211 */ /* 0x000fe400078f50ff */
[----:B------:R-:W-:Y:S02]  /*0110*/  SHF.R.S32.HI R22, RZ, 0x6, R2 ;  /* 0x00000006ff167819 */ /* 0x000fe40000011402 */
[----:B------:R-:W-:Y:S02]  /*0120*/  SHF.R.S32.HI R4, RZ, 0xa, R3 ;  /* 0x0000000aff047819 */ /* 0x000fe40000011403 */
[----:B------:R-:W-:Y:S02]  /*0130*/  LOP3.LUT R3, R2, 0xffffffc0, RZ, 0xc0, !PT ;  /* 0xffffffc002037812 */ /* 0x000fe400078ec0ff */
[----:B------:R-:W-:-:S02]  /*0140*/  LEA.HI R5, R22, R22, RZ, 0x4 ;  /* 0x0000001616057211 */ /* 0x000fc400078f20ff */
[----:B------:R-:W-:Y:S01]  /*0150*/  LEA.HI R2, R4, R4, RZ, 0x4 ;  /* 0x0000000404027211 */ /* 0x000fe200078f20ff */
[----:B------:R-:W-:Y:S01]  /*0160*/  IMAD.IADD R3, R0, 0x1, -R3 ;  /* 0x0000000100037824 */ /* 0x000fe200078e0a03 */
[----:B------:R-:W-:Y:S02]  /*0170*/  LOP3.LUT R5, R5, 0xfffffff0, RZ, 0xc0, !PT ;  /* 0xfffffff005057812 */ /* 0x000fe400078ec0ff */
[----:B------:R-:W-:Y:S01]  /*0180*/  LOP3.LUT R7, R2, 0xfffffff0, RZ, 0xc0, !PT ;  /* 0xfffffff002077812 */ /* 0x000fe200078ec0ff */
[----:B------:R-:W-:Y:S02]  /*0190*/  IMAD R9, R4, 0x1000, R3 ;  /* 0x0000100004097824 */ /* 0x000fe400078e0203 */
[----:B------:R-:W-:Y:S02]  /*01a0*/  IMAD.IADD R22, R22, 0x1, -R5 ;  /* 0x0000000116167824 */ /* 0x000fe400078e0a05 */
[----:B------:R-:W-:Y:S01]  /*01b0*/  IMAD.IADD R3, R4, 0x1, -R7 ;  /* 0x0000000104037824 */ /* 0x000fe200078e0a07 */
[----:B------:R-:W-:Y:S01]  /*01c0*/  CS2R R4, SRZ ;  /* 0x0000000000047805 */ /* 0x000fe2000001ff00 */
[C---:B------:R-:W-:Y:S01]  /*01d0*/  IMAD R2, R22.reuse, 0x80, R9 ;  /* 0x0000008016027824 */ /* 0x040fe200078e0209 */
[----:B------:R-:W-:-:S02]  /*01e0*/  ISETP.GT.AND P0, PT, R22, RZ, PT ;  /* 0x000000ff1600720c */ /* 0x000fc40003f04270 */
[----:B------:R-:W-:Y:S02]  /*01f0*/  CS2R R6, SRZ ;  /* 0x0000000000067805 */ /* 0x000fe4000001ff00 */
[C---:B------:R-:W-:Y:S01]  /*0200*/  ISETP.GT.AND P1, PT, R3.reuse, RZ, PT ;  /* 0x000000ff0300720c */ /* 0x040fe20003f24270 */
[C---:B------:R-:W-:Y:S01]  /*0210*/  VIADD R19, R2.reuse, 0xfffff7c0 ;  /* 0xfffff7c002137836 */ /* 0x040fe20000000000 */
[----:B------:R-:W-:Y:S01]  /*0220*/  ISETP.GT.AND P2, PT, R3, RZ, P0 ;  /* 0x000000ff0300720c */ /* 0x000fe20000744270 */
[----:B------:R-:W-:Y:S01]  /*0230*/  VIADD R25, R2, 0xfffff800 ;  /* 0xfffff80002197836 */ /* 0x000fe20000000000 */
[----:B------:R-:W-:Y:S02]  /*0240*/  ISETP.GT.AND P1, PT, R22, -0x1, P1 ;  /* 0xffffffff1600780c */ /* 0x000fe40000f24270 */
[----:B------:R-:W-:Y:S01]  /*0250*/  CS2R R8, SRZ ;  /* 0x0000000000087805 */ /* 0x000fe2000001ff00 */
[----:B--2---:R-:W-:-:S04]  /*0260*/  IMAD.WIDE R18, R19, 0x4, R20 ;  /* 0x0000000413127825 */ /* 0x004fc800078e0214 */
[----:B------:R-:W-:-:S04]  /*0270*/  IMAD.WIDE R24, R25, 0x4, R20 ;  /* 0x0000000419187825 */ /* 0x000fc800078e0214 */
[----:B------:R1:W2:Y:S04]  /*0280*/  @P2 LDG.E.128 R4, desc[UR4][R18.64] ;  /* 0x0000000412042981 */ /* 0x0002a8000c1e1d00 */
[----:B------:R3:W4:Y:S01]  /*0290*/  @P1 LDG.E.128 R8, desc[UR4][R24.64] ;  /* 0x0000000418081981 */ /* 0x000722000c1e1d00 */
[----:B------:R-:W-:-:S04]  /*02a0*/  VIADD R27, R2, 0xfffff840 ;  /* 0xfffff840021b7836 */ /* 0x000fc80000000000 */
[----:B------:R-:W-:-:S05]  /*02b0*/  IMAD.WIDE R26, R27, 0x4, R20 ;  /* 0x000000041b1a7825 */ /* 0x000fca00078e0214 */
[----:B------:R-:W5:Y:S01]  /*02c0*/  @P1 LDG.E.128 R12, desc[UR4][R26.64] ;  /* 0x000000041a0c1981 */ /* 0x000f62000c1e1d00 */
[C---:B------:R-:W-:Y:S02]  /*02d0*/  ISETP.GT.AND P0, PT, R3.reuse, -0x1, P0 ;  /* 0xffffffff0300780c */ /* 0x040fe40000704270 */
[----:B-1----:R-:W-:Y:S02]  /*02e0*/  CS2R R18, SRZ ;  /* 0x0000000000127805 */ /* 0x002fe4000001ff00 */
[----:B------:R-:W-:Y:S01]  /*02f0*/  LOP3.LUT R3, R3, R22, RZ, 0xfc, !PT ;  /* 0x0000001603037212 */ /* 0x000fe200078efcff */
[----:B------:R-:W-:Y:S01]  /*0300*/  VIADD R29, R2, 0x40 ;  /* 0x00000040021d7836 */ /* 0x000fe20000000000 */
[----:B--2---:R-:W-:Y:S02]  /*0310*/  SEL R23, R4, 0xff800000, P2 ;  /* 0xff80000004177807 */ /* 0x004fe40001000000 */
[----:B---3--:R-:W-:Y:S01]  /*0320*/  SEL R24, R5, 0xff800000, P2 ;  /* 0xff80000005187807 */ /* 0x008fe20001000000 */
[----:B------:R-:W-:Y:S01]  /*0330*/  VIADD R5, R2, 0xffffffc0 ;  /* 0xffffffc002057836 */ /* 0x000fe20000000000 */
[----:B----4-:R-:W-:-:S02]  /*0340*/  SEL R8, R8, 0xff800000, P1 ;  /* 0xff80000008087807 */ /* 0x010fc40000800000 */
[----:B------:R-:W-:Y:S01]  /*0350*/  SEL R9, R9, 0xff800000, P1 ;  /* 0xff80000009097807 */ /* 0x000fe20000800000 */
[----:B------:R-:W-:Y:S01]  /*0360*/  IMAD.WIDE R4, R5, 0x4, R20 ;  /* 0x0000000405047825 */ /* 0x000fe200078e0214 */
[----:B------:R-:W-:Y:S02]  /*0370*/  FSETP.GT.AND P5, PT, R8, R23, PT ;  /* 0x000000170800720b */ /* 0x000fe40003fa4000 */
[----:B------:R-:W-:Y:S02]  /*0380*/  FSETP.GT.AND P6, PT, R9, R24, PT ;  /* 0x000000180900720b */ /* 0x000fe40003fc4000 */
[----:B------:R-:W-:Y:S01]  /*0390*/  SEL R25, R6, 0xff800000, P2 ;  /* 0xff80000006197807 */ /* 0x000fe20001000000 */
[----:B------:R1:W2:Y:S01]  /*03a0*/  @P0 LDG.E.128 R16, desc[UR4][R4.64] ;  /* 0x0000000404100981 */ /* 0x0002a2000c1e1d00 */
[----:B------:R-:W-:Y:S02]  /*03b0*/  SEL R10, R10, 0xff800000, P1 ;  /* 0xff8000000a0a7807 */ /* 0x000fe40000800000 */
[----:B------:R-:W-:-:S02]  /*03c0*/  SEL R7, R7, 0xff800000, P2 ;  /* 0xff80000007077807 */ /* 0x000fc40001000000 */
[----:B------:R-:W-:Y:S02]  /*03d0*/  FSETP.NAN.AND P2, PT, R8, R8, PT ;  /* 0x000000080800720b */ /* 0x000fe40003f48000 */
[----:B------:R-:W-:Y:S02]  /*03e0*/  FSETP.GT.AND P3, PT, R10, R25, PT ;  /* 0x000000190a00720b */ /* 0x000fe40003f64000 */
[----:B------:R-:W-:Y:S02]  /*03f0*/  SEL R28, R11, 0xff800000, P1 ;  /* 0xff8000000b1c7807 */ /* 0x000fe40000800000 */
[----:B------:R-:W-:Y:S02]  /*0400*/  @!P5 SEL R8, R8, R23, P2 ;  /* 0x000000170808d207 */ /* 0x000fe40001000000 */
[----:B------:R-:W-:Y:S02]  /*0410*/  FSETP.NAN.AND P2, PT, R9, R9, PT ;  /* 0x000000090900720b */ /* 0x000fe40003f48000 */
[----:B------:R-:W-:-:S02]  /*0420*/  FSETP.GT.AND P4, PT, R28, R7, PT ;  /* 0x000000071c00720b */ /* 0x000fc40003f84000 */
[----:B------:R-:W-:Y:S02]  /*0430*/  @!P6 SEL R9, R9, R24, P2 ;  /* 0x000000180909e207 */ /* 0x000fe40001000000 */
[----:B------:R-:W-:-:S04]  /*0440*/  FSETP.NAN.AND P2, PT, R10, R10, PT ;  /* 0x0000000a0a00720b */ /* 0x000fc80003f48000 */
[----:B------:R-:W-:Y:S02]  /*0450*/  @!P3 SEL R10, R10, R25, P2 ;  /* 0x000000190a0ab207 */ /* 0x000fe40001000000 */
[----:B------:R-:W-:-:S04]  /*0460*/  FSETP.NAN.AND P2, PT, R28, R28, PT ;  /* 0x0000001c1c00720b */ /* 0x000fc80003f48000 */
[----:B------:R-:W-:Y:S02]  /*0470*/  @!P4 SEL R28, R28, R7, P2 ;  /* 0x000000071c1cc207 */ /* 0x000fe40001000000 */
[----:B------:R-:W-:Y:S02]  /*0480*/  ISETP.GT.AND P2, PT, R3, -0x1, PT ;  /* 0xffffffff0300780c */ /* 0x000fe40003f44270 */
[----:B-1----:R-:W-:Y:S02]  /*0490*/  CS2R R4, SRZ ;  /* 0x0000000000047805 */ /* 0x002fe4000001ff00 */
[----:B------:R-:W-:Y:S01]  /*04a0*/  CS2R R6, SRZ ;  /* 0x0000000000067805 */ /* 0x000fe2000001ff00 */
[----:B------:R-:W-:-:S08]  /*04b0*/  IMAD.WIDE R24, R2, 0x4, R20 ;  /* 0x0000000402187825 */ /* 0x000fd000078e0214 */
[----:B------:R1:W3:Y:S01]  /*04c0*/  @P2 LDG.E.128 R4, desc[UR4][R24.64] ;  /* 0x0000000418042981 */ /* 0x0002e2000c1e1d00 */
[----:B-----5:R-:W-:Y:S02]  /*04d0*/  SEL R15, R15, 0xff800000, P1 ;  /* 0xff8000000f0f7807 */ /* 0x020fe40000800000 */
[----:B------:R-:W-:Y:S02]  /*04e0*/  SEL R22, RZ, 0x1, !P4 ;  /* 0x00000001ff167807 */ /* 0x000fe40006000000 */
[----:B------:R-:W-:Y:S02]  /*04f0*/  FSETP.NAN.AND P4, PT, R15, R15, PT ;  /* 0x0000000f0f00720b */ /* 0x000fe40003f88000 */
[----:B------:R-:W-:Y:S02]  /*0500*/  SEL R3, R14, 0xff800000, P1 ;  /* 0xff8000000e037807 */ /* 0x000fe40000800000 */
[----:B------:R-:W-:Y:S02]  /*0510*/  SEL R26, RZ, 0x1, !P3 ;  /* 0x00000001ff1a7807 */ /* 0x000fe40005800000 */
[----:B------:R-:W-:-:S02]  /*0520*/  FSETP.NAN.AND P3, PT, R3, R3, PT ;  /* 0x000000030300720b */ /* 0x000fc40003f68000 */
[----:B-1----:R-:W-:Y:S02]  /*0530*/  SEL R24, R13, 0xff800000, P1 ;  /* 0xff8000000d187807 */ /* 0x002fe40000800000 */
[----:B------:R-:W-:Y:S02]  /*0540*/  SEL R13, RZ, 0x1, !P6 ;  /* 0x00000001ff0d7807 */ /* 0x000fe40007000000 */
[----:B------:R-:W-:Y:S02]  /*0550*/  SEL R23, R12, 0xff800000, P1 ;  /* 0xff8000000c177807 */ /* 0x000fe40000800000 */
[----:B------:R-:W-:Y:S02]  /*0560*/  FSETP.GEU.AND P6, PT, R28, R15, PT ;  /* 0x0000000f1c00720b */ /* 0x000fe40003fce000 */
[----:B------:R-:W-:Y:S02]  /*0570*/  FSETP.NAN.AND P1, PT, R24, R24, PT ;  /* 0x000000181800720b */ /* 0x000fe40003f28000 */
[----:B------:R-:W-:-:S02]  /*0580*/  @!P4 SEL R15, R15, R28, !P6 ;  /* 0x0000001c0f0fc207 */ /* 0x000fc40007000000 */
[----:B------:R-:W-:Y:S02]  /*0590*/  SEL R14, RZ, 0x1, !P5 ;  /* 0x00000001ff0e7807 */ /* 0x000fe40006800000 */
[----:B------:R-:W-:Y:S02]  /*05a0*/  FSETP.GEU.AND P4, PT, R10, R3, PT ;  /* 0x000000030a00720b */ /* 0x000fe40003f8e000 */
[----:B------:R-:W-:Y:S02]  /*05b0*/  FSETP.NAN.AND P5, PT, R23, R23, PT ;  /* 0x000000171700720b */ /* 0x000fe40003fa8000 */
[----:B------:R-:W-:Y:S02]  /*05c0*/  @!P3 SEL R3, R3, R10, !P4 ;  /* 0x0000000a0303b207 */ /* 0x000fe40006000000 */
[----:B------:R-:W-:-:S04]  /*05d0*/  FSETP.GEU.AND P3, PT, R9, R24, PT ;  /* 0x000000180900720b */ /* 0x000fc80003f6e000 */
[----:B------:R-:W-:Y:S02]  /*05e0*/  @!P1 SEL R24, R24, R9, !P3 ;  /* 0x0000000918189207 */ /* 0x000fe40005800000 */
[----:B------:R-:W-:Y:S02]  /*05f0*/  FSETP.GEU.AND P1, PT, R8, R23, PT ;  /* 0x000000170800720b */ /* 0x000fe40003f2e000 */
[----:B------:R-:W-:Y:S01]  /*0600*/  CS2R R10, SRZ ;  /* 0x00000000000a7805 */ /* 0x000fe2000001ff00 */
[----:B------:R-:W-:Y:S01]  /*0610*/  IMAD.WIDE R28, R29, 0x4, R20 ;  /* 0x000000041d1c7825 */ /* 0x000fe200078e0214 */
[----:B------:R-:W-:Y:S02]  /*0620*/  @!P5 SEL R23, R23, R8, !P1 ;  /* 0x000000081717d207 */ /* 0x000fe40004800000 */
[----:B------:R-:W-:-:S06]  /*0630*/  CS2R R8, SRZ ;  /* 0x0000000000087805 */ /* 0x000fcc000001ff00 */
[----:B------:R1:W4:Y:S01]  /*0640*/  @P2 LDG.E.128 R8, desc[UR4][R28.64] ;  /* 0x000000041c082981 */ /* 0x000322000c1e1d00 */
[----:B------:R-:W-:Y:S02]  /*0650*/  SEL R12, R22, 0x2, P6 ;  /* 0x00000002160c7807 */ /* 0x000fe40003000000 */
[----:B------:R-:W-:Y:S02]  /*0660*/  SEL R26, R26, 0x2, P4 ;  /* 0x000000021a1a7807 */ /* 0x000fe40002000000 */
[----:B------:R-:W-:Y:S02]  /*0670*/  SEL R13, R13, 0x2, P3 ;  /* 0x000000020d0d7807 */ /* 0x000fe40001800000 */
[----:B------:R-:W-:Y:S01]  /*0680*/  SEL R14, R14, 0x2, P1 ;  /* 0x000000020e0e7807 */ /* 0x000fe20000800000 */
[----:B-1----:R-:W-:Y:S01]  /*0690*/  VIADD R29, R2, 0x7c0 ;  /* 0x000007c0021d7836 */ /* 0x002fe20000000000 */
[----:B--2---:R-:W-:Y:S02]  /*06a0*/  SEL R16, R16, 0xff800000, P0 ;  /* 0xff80000010107807 */ /* 0x004fe40000000000 */
[----:B------:R-:W-:-:S02]  /*06b0*/  SEL R17, R17, 0xff800000, P0 ;  /* 0xff80000011117807 */ /* 0x000fc40000000000 */
[-C--:B------:R-:W-:Y:S02]  /*06c0*/  FSETP.NAN.AND P5, PT, R16, R16.reuse, PT ;  /* 0x000000101000720b */ /* 0x080fe40003fa8000 */
[----:B------:R-:W-:Y:S02]  /*06d0*/  FSETP.NAN.AND P6, PT, R17, R17, PT ;  /* 0x000000111100720b */ /* 0x000fe40003fc8000 */
[----:B------:R-:W-:Y:S02]  /*06e0*/  SEL R18, R18, 0xff800000, P0 ;  /* 0xff80000012127807 */ /* 0x000fe40000000000 */
[----:B------:R-:W-:Y:S02]  /*06f0*/  FSETP.GEU.AND P4, PT, R23, R16, PT ;  /* 0x000000101700720b */ /* 0x000fe40003f8e000 */
[----:B------:R-:W-:Y:S02]  /*0700*/  FSETP.NAN.AND P3, PT, R18, R18, PT ;  /* 0x000000121200720b */ /* 0x000fe40003f68000 */
[----:B------:R-:W-:-:S03]  /*0710*/  SEL R28, R19, 0xff800000, P0 ;  /* 0xff800000131c7807 */ /* 0x000fc60000000000 */
[----:B------:R-:W-:Y:S02]  /*0720*/  @!P5 SEL R16, R16, R23, !P4 ;  /* 0x000000171010d207 */ /* 0x000fe40006000000 */
[----:B------:R-:W-:Y:S02]  /*0730*/  FSETP.GEU.AND P5, PT, R24, R17, PT ;  /* 0x000000111800720b */ /* 0x000fe40003fae000 */
[----:B------:R-:W-:Y:S02]  /*0740*/  FSETP.NAN.AND P1, PT, R28, R28, PT ;  /* 0x0000001c1c00720b */ /* 0x000fe40003f28000 */
[----:B------:R-:W-:Y:S02]  /*0750*/  @!P6 SEL R17, R17, R24, !P5 ;  /* 0x000000181111e207 */ /* 0x000fe40006800000 */
[----:B------:R-:W-:-:S04]  /*0760*/  FSETP.GEU.AND P6, PT, R3, R18, PT ;  /* 0x000000120300720b */ /* 0x000fc80003fce000 */
[----:B------:R-:W-:Y:S02]  /*0770*/  @!P3 SEL R18, R18, R3, !P6 ;  /* 0x000000031212b207 */ /* 0x000fe40007000000 */
[----:B------:R-:W-:-:S04]  /*0780*/  FSETP.GEU.AND P3, PT, R15, R28, PT ;  /* 0x0000001c0f00720b */ /* 0x000fc80003f6e000 */
[----:B------:R-:W-:Y:S02]  /*0790*/  @!P1 SEL R28, R28, R15, !P3 ;  /* 0x0000000f1c1c9207 */ /* 0x000fe40005800000 */
[----:B---3--:R-:W-:-:S04]  /*07a0*/  SEL R3, R7, 0xff800000, P2 ;  /* 0xff80000007037807 */ /* 0x008fc80001000000 */
[-C--:B------:R-:W-:Y:S02]  /*07b0*/  FSETP.NAN.AND P1, PT, R3, R3.reuse, PT ;  /* 0x000000030300720b */ /* 0x080fe40003f28000 */
[----:B------:R-:W-:Y:S02]  /*07c0*/  SEL R22, R14, 0x3, P4 ;  /* 0x000000030e167807 */ /* 0x000fe40002000000 */
[----:B------:R-:W-:Y:S02]  /*07d0*/  FSETP.GEU.AND P4, PT, R28, R3, PT ;  /* 0x000000031c00720b */ /* 0x000fe40003f8e000 */
[----:B------:R-:W-:Y:S02]  /*07e0*/  SEL R23, R6, 0xff800000, P2 ;  /* 0xff80000006177807 */ /* 0x000fe40001000000 */
[----:B------:R-:W-:Y:S02]  /*07f0*/  CS2R R6, SRZ ;  /* 0x0000000000067805 */ /* 0x000fe4000001ff00 */
[----:B------:R-:W-:-:S02]  /*0800*/  SEL R24, R5, 0xff800000, P2 ;  /* 0xff80000005187807 */ /* 0x000fc40001000000 */
[----:B------:R-:W-:Y:S02]  /*0810*/  SEL R19, R4, 0xff800000, P2 ;  /* 0xff80000004137807 */ /* 0x000fe40001000000 */
[----:B------:R-:W-:Y:S02]  /*0820*/  CS2R R4, SRZ ;  /* 0x0000000000047805 */ /* 0x000fe4000001ff00 */
[----:B------:R-:W-:Y:S01]  /*0830*/  @!P1 SEL R3, R3, R28, !P4 ;  /* 0x0000001c03039207 */ /* 0x000fe20006000000 */
[----:B------:R-:W-:Y:S01]  /*0840*/  IMAD.WIDE R28, R29, 0x4, R20 ;  /* 0x000000041d1c7825 */ /* 0x000fe200078e0214 */
[----:B------:R-:W-:Y:S02]  /*0850*/  FSETP.NAN.AND P1, PT, R23, R23, PT ;  /* 0x000000171700720b */ /* 0x000fe40003f28000 */
[----:B------:R-:W-:Y:S02]  /*0860*/  SEL R25, R13, 0x3, P5 ;  /* 0x000000030d197807 */ /* 0x000fe40002800000 */
[----:B------:R-:W-:Y:S01]  /*0870*/  FSETP.NAN.AND P5, PT, R24, R24, PT ;  /* 0x000000181800720b */ /* 0x000fe20003fa8000 */
[----:B------:R1:W2:Y:S01]  /*0880*/  @P0 LDG.E.128 R4, desc[UR4][R28.64] ;  /* 0x000000041c040981 */ /* 0x0002a2000c1e1d00 */
[----:B------:R-:W-:-:S02]  /*0890*/  SEL R26, R26, 0x3, P6 ;  /* 0x000000031a1a7807 */ /* 0x000fc40003000000 */
[----:B------:R-:W-:-:S05]  /*08a0*/  FSETP.GEU.AND P6, PT, R18, R23, PT ;  /* 0x000000171200720b */ /* 0x000fca0003fce000 */
[----:B------:R-:W-:Y:S02]  /*08b0*/  @!P1 SEL R23, R23, R18, !P6 ;  /* 0x0000001217179207 */ /* 0x000fe40007000000 */
[----:B------:R-:W-:-:S04]  /*08c0*/  FSETP.GEU.AND P1, PT, R17, R24, PT ;  /* 0x000000181100720b */ /* 0x000fc80003f2e000 */
[----:B------:R-:W-:Y:S01]  /*08d0*/  @!P5 SEL R24, R24, R17, !P1 ;  /* 0x000000111818d207 */ /* 0x000fe20004800000 */
[----:B------:R-:W-:Y:S01]  /*08e0*/  VIADD R17, R2, 0x800 ;  /* 0x0000080002117836 */ /* 0x000fe20000000000 */
[----:B------:R-:W-:Y:S02]  /*08f0*/  SEL R27, R12, 0x3, P3 ;  /* 0x000000030c1b7807 */ /* 0x000fe40001800000 */
[----:B------:R-:W-:Y:S02]  /*0900*/  CS2R R12, SRZ ;  /* 0x00000000000c7805 */ /* 0x000fe4000001ff00 */
[----:B------:R-:W-:Y:S02]  /*0910*/  CS2R R14, SRZ ;  /* 0x00000000000e7805 */ /* 0x000fe4000001ff00 */
[-C--:B------:R-:W-:Y:S01]  /*0920*/  FSETP.NAN.AND P3, PT, R19, R19.reuse, PT ;  /* 0x000000131300720b */ /* 0x080fe20003f68000 */
[----:B-1----:R-:W-:Y:S01]  /*0930*/  IMAD.WIDE R28, R17, 0x4, R20 ;  /* 0x00000004111c7825 */ /* 0x002fe200078e0214 */
[----:B------:R-:W-:-:S04]  /*0940*/  FSETP.GEU.AND P5, PT, R16, R19, PT ;  /* 0x000000131000720b */ /* 0x000fc80003fae000 */
[----:B------:R1:W3:Y:S01]  /*0950*/  @P2 LDG.E.128 R12, desc[UR4][R28.64] ;  /* 0x000000041c0c2981 */ /* 0x0002e2000c1e1d00 */
[----:B----4-:R-:W-:-:S06]  /*0960*/  SEL R8, R8, 0xff800000, P2 ;  /* 0xff80000008087807 */ /* 0x010fcc0001000000 */
[----:B------:R-:W-:Y:S02]  /*0970*/  @!P3 SEL R19, R19, R16, !P5 ;  /* 0x000000101313b207 */ /* 0x000fe40006800000 */
[-C--:B------:R-:W-:Y:S01]  /*0980*/  FSETP.NAN.AND P3, PT, R8, R8.reuse, PT ;  /* 0x000000080800720b */ /* 0x080fe20003f68000 */
[----:B------:R-:W-:Y:S01]  /*0990*/  VIADD R17, R2, 0x840 ;  /* 0x0000084002117836 */ /* 0x000fe20000000000 */
[----:B------:R-:W-:Y:S02]  /*09a0*/  SEL R27, R27, 0x4, P4 ;  /* 0x000000041b1b7807 */ /* 0x000fe40002000000 */
[----:B------:R-:W-:Y:S01]  /*09b0*/  FSETP.GEU.AND P4, PT, R19, R8, PT ;  /* 0x000000081300720b */ /* 0x000fe20003f8e000 */
[----:B------:R-:W-:Y:S01]  /*09c0*/  IMAD.WIDE R20, R17, 0x4, R20 ;  /* 0x0000000411147825 */ /* 0x000fe200078e0214 */
[----:B------:R-:W-:-:S07]  /*09d0*/  CS2R R16, SRZ ;  /* 0x0000000000107805 */ /* 0x000fce000001ff00 */
[----:B------:R-:W-:Y:S02]  /*09e0*/  @!P3 SEL R8, R8, R19, !P4 ;  /* 0x000000130808b207 */ /* 0x000fe40006000000 */
[----:B------:R-:W-:-:S06]  /*09f0*/  CS2R R18, SRZ ;  /* 0x0000000000127805 */ /* 0x000fcc000001ff00 */
[----:B------:R4:W5:Y:S01]  /*0a00*/  @P2 LDG.E.128 R16, desc[UR4][R20.64] ;  /* 0x0000000414102981 */ /* 0x000962000c1e1d00 */
[----:B------:R-:W-:Y:S02]  /*0a10*/  SEL R9, R9, 0xff800000, P2 ;  /* 0xff80000009097807 */ /* 0x000fe40001000000 */
[----:B------:R-:W-:Y:S02]  /*0a20*/  SEL R10, R10, 0xff800000, P2 ;  /* 0xff8000000a0a7807 */ /* 0x000fe40001000000 */
[----:B------:R-:W-:Y:S02]  /*0a30*/  FSETP.NAN.AND P3, PT, R9, R9, PT ;  /* 0x000000090900720b */ /* 0x000fe40003f68000 */
[----:B------:R-:W-:Y:S02]  /*0a40*/  SEL R2, R25, 0x4, P1 ;  /* 0x0000000419027807 */ /* 0x000fe40000800000 */
[----:B------:R-:W-:Y:S02]  /*0a50*/  FSETP.NAN.AND P1, PT, R10, R10, PT ;  /* 0x0000000a0a00720b */ /* 0x000fe40003f28000 */
[----:B-1----:R-:W-:-:S02]  /*0a60*/  SEL R28, R11, 0xff800000, P2 ;  /* 0xff8000000b1c7807 */ /* 0x002fc40001000000 */
[----:B------:R-:W-:Y:S02]  /*0a70*/  SEL R22, R22, 0x4, P5 ;  /* 0x0000000416167807 */ /* 0x000fe40002800000 */
[----:B------:R-:W-:Y:S02]  /*0a80*/  SEL R26, R26, 0x4, P6 ;  /* 0x000000041a1a7807 */ /* 0x000fe40003000000 */
[----:B------:R-:W-:Y:S02]  /*0a90*/  FSETP.GEU.AND P5, PT, R24, R9, PT ;  /* 0x000000091800720b */ /* 0x000fe40003fae000 */
[----:B------:R-:W-:Y:S02]  /*0aa0*/  FSETP.NAN.AND P6, PT, R28, R28, PT ;  /* 0x0000001c1c00720b */ /* 0x000fe40003fc8000 */
[----:B------:R-:W-:Y:S02]  /*0ab0*/  @!P3 SEL R9, R9, R24, !P5 ;  /* 0x000000180909b207 */ /* 0x000fe40006800000 */
[----:B------:R-:W-:-:S04]  /*0ac0*/  FSETP.GEU.AND P3, PT, R23, R10, PT ;  /* 0x0000000a1700720b */ /* 0x000fc80003f6e000 */
[----:B------:R-:W-:Y:S02]  /*0ad0*/  @!P1 SEL R10, R10, R23, !P3 ;  /* 0x000000170a0a9207 */ /* 0x000fe40005800000 */
[----:B------:R-:W-:-:S04]  /*0ae0*/  FSETP.GEU.AND P1, PT, R3, R28, PT ;  /* 0x0000001c0300720b */ /* 0x000fc80003f2e000 */
[----:B------:R-:W-:Y:S02]  /*0af0*/  @!P6 SEL R28, R28, R3, !P1 ;  /* 0x000000031c1ce207 */ /* 0x000fe40004800000 */
[----:B------:R-:W-:Y:S02]  /*0b00*/  SEL R2, R2, 0x5, P5 ;  /* 0x0000000502027807 */ /* 0x000fe40002800000 */
[----:B------:R-:W-:Y:S02]  /*0b10*/  SEL R26, R26, 0x5, P3 ;  /* 0x000000051a1a7807 */ /* 0x000fe40001800000 */
[----:B------:R-:W-:Y:S02]  /*0b20*/  SEL R27, R27, 0x5, P1 ;  /* 0x000000051b1b7807 */ /* 0x000fe40000800000 */
[----:B--2---:R-:W-:Y:S02]  /*0b30*/  SEL R7, R7, 0xff800000, P0 ;  /* 0xff80000007077807 */ /* 0x004fe40000000000 */
[----:B------:R-:W-:-:S02]  /*0b40*/  SEL R11, R6, 0xff800000, P0 ;  /* 0xff800000060b7807 */ /* 0x000fc40000000000 */
[----:B------:R-:W-:Y:S02]  /*0b50*/  FSETP.NAN.AND P6, PT, R7, R7, PT ;  /* 0x000000070700720b */ /* 0x000fe40003fc8000 */
[----:B------:R-:W-:Y:S02]  /*0b60*/  SEL R6, R22, 0x5, P4 ;  /* 0x0000000516067807 */ /* 0x000fe40002000000 */
[----:B------:R-:W-:Y:S02]  /*0b70*/  FSETP.NAN.AND P4, PT, R11, R11, PT ;  /* 0x0000000b0b00720b */ /* 0x000fe40003f88000 */
[----:B------:R-:W-:Y:S02]  /*0b80*/  SEL R5, R5, 0xff800000, P0 ;  /* 0xff80000005057807 */ /* 0x000fe40000000000 */
[----:B------:R-:W-:Y:S02]  /*0b90*/  FSETP.GEU.AND P3, PT, R28, R7, PT ;  /* 0x000000071c00720b */ /* 0x000fe40003f6e000 */
[----:B------:R-:W-:-:S02]  /*0ba0*/  FSETP.NAN.AND P5, PT, R5, R5, PT ;  /* 0x000000050500720b */ /* 0x000fc40003fa8000 */
[----:B----4-:R-:W-:Y:S02]  /*0bb0*/  SEL R20, R4, 0xff800000, P0 ;  /* 0xff80000004147807 */ /* 0x010fe40000000000 */
[----:B------:R-:W-:Y:S02]  /*0bc0*/  FSETP.GEU.AND P0, PT, R10, R11, PT ;  /* 0x0000000b0a00720b */ /* 0x000fe40003f0e000 */
[----:B------:R-:W-:Y:S02]  /*0bd0*/  @!P6 SEL R7, R7, R28, !P3 ;  /* 0x0000001c0707e207 */ /* 0x000fe40005800000 */
[----:B------:R-:W-:Y:S02]  /*0be0*/  FSETP.NAN.AND P6, PT, R20, R20, PT ;  /* 0x000000141400720b */ /* 0x000fe40003fc8000 */
[----:B------:R-:W-:Y:S02]  /*0bf0*/  @!P4 SEL R11, R11, R10, !P0 ;  /* 0x0000000a0b0bc207 */ /* 0x000fe40004000000 */
[----:B------:R-:W-:-:S02]  /*0c00*/  FSETP.GEU.AND P4, PT, R9, R5, PT ;  /* 0x000000050900720b */ /* 0x000fc40003f8e000 */
[----:B---3--:R-:W-:Y:S02]  /*0c10*/  SEL R3, R12, 0xff800000, P2 ;  /* 0xff8000000c037807 */ /* 0x008fe40001000000 */
[----:B------:R-:W-:Y:S02]  /*0c20*/  @!P5 SEL R5, R5, R9, !P4 ;  /* 0x000000090505d207 */ /* 0x000fe40006000000 */
[----:B------:R-:W-:Y:S02]  /*0c30*/  FSETP.NAN.AND P1, PT, R3, R3, PT ;  /* 0x000000030300720b */ /* 0x000fe40003f28000 */
[----:B------:R-:W-:Y:S02]  /*0c40*/  FSETP.GEU.AND P5, PT, R8, R20, PT ;  /* 0x000000140800720b */ /* 0x000fe40003fae000 */
[----:B------:R-:W-:Y:S02]  /*0c50*/  SEL R4, R13, 0xff800000, P2 ;  /* 0xff8000000d047807 */ /* 0x000fe40001000000 */
[----:B------:R-:W-:-:S02]  /*0c60*/  @!P6 SEL R20, R20, R8, !P5 ;  /* 0x000000081414e207 */ /* 0x000fc40006800000 */
[----:B------:R-:W-:Y:S02]  /*0c70*/  FSETP.NAN.AND P6, PT, R4, R4, PT ;  /* 0x000000040400720b */ /* 0x000fe40003fc8000 */
[----:B------:R-:W-:Y:S02]  /*0c80*/  SEL R14, R14, 0xff800000, P2 ;  /* 0xff8000000e0e7807 */ /* 0x000fe40001000000 */
[----:B------:R-:W-:Y:S02]  /*0c90*/  SEL R8, R27, 0x6, P3 ;  /* 0x000000061b087807 */ /* 0x000fe40001800000 */
[----:B------:R-:W-:Y:S02]  /*0ca0*/  FSETP.GEU.AND P3, PT, R20, R3, PT ;  /* 0x000000031400720b */ /* 0x000fe40003f6e000 */
[----:B------:R-:W-:Y:S02]  /*0cb0*/  SEL R26, R26, 0x6, P0 ;  /* 0x000000061a1a7807 */ /* 0x000fe40000000000 */
[----:B------:R-:W-:-:S02]  /*0cc0*/  FSETP.NAN.AND P0, PT, R14, R14, PT ;  /* 0x0000000e0e00720b */ /* 0x000fc40003f08000 */
[----:B------:R-:W-:Y:S02]  /*0cd0*/  SEL R10, R15, 0xff800000, P2 ;  /* 0xff8000000f0a7807 */ /* 0x000fe40001000000 */
[----:B------:R-:W-:Y:S02]  /*0ce0*/  @!P1 SEL R3, R3, R20, !P3 ;  /* 0x0000001403039207 */ /* 0x000fe40005800000 */
[----:B------:R-:W-:Y:S02]  /*0cf0*/  SEL R9, R6, 0x6, P5 ;  /* 0x0000000606097807 */ /* 0x000fe40002800000 */
[----:B------:R-:W-:Y:S02]  /*0d00*/  FSETP.GEU.AND P1, PT, R5, R4, PT ;  /* 0x000000040500720b */ /* 0x000fe40003f2e000 */
[----:B------:R-:W-:Y:S02]  /*0d10*/  FSETP.NAN.AND P5, PT, R10, R10, PT ;  /* 0x0000000a0a00720b */ /* 0x000fe40003fa8000 */
[----:B------:R-:W-:-:S02]  /*0d20*/  @!P6 SEL R4, R4, R5, !P1 ;  /* 0x000000050404e207 */ /* 0x000fc40004800000 */
[----:B------:R-:W-:Y:S02]  /*0d30*/  FSETP.GEU.AND P6, PT, R11, R14, PT ;  /* 0x0000000e0b00720b */ /* 0x000fe40003fce000 */
[----:B-----5:R-:W-:Y:S02]  /*0d40*/  SEL R19, R19, 0xff800000, P2 ;  /* 0xff80000013137807 */ /* 0x020fe40001000000 */
[----:B------:R-:W-:Y:S02]  /*0d50*/  @!P0 SEL R14, R14, R11, !P6 ;  /* 0x0000000b0e0e8207 */ /* 0x000fe40007000000 */
[----:B------:R-:W-:-:S04]  /*0d60*/  FSETP.GEU.AND P0, PT, R7, R10, PT ;  /* 0x0000000a0700720b */ /* 0x000fc80003f0e000 */
[----:B------:R-:W-:Y:S02]  /*0d70*/  @!P5 SEL R10, R10, R7, !P0 ;  /* 0x000000070a0ad207 */ /* 0x000fe40004000000 */
[----:B------:R-:W-:Y:S01]  /*0d80*/  FSETP.NAN.AND P5, PT, R19, R19, PT ;  /* 0x000000131300720b */ /* 0x000fe20003fa8000 */
[----:B------:R-:W1:Y:S01]  /*0d90*/  LDC.64 R6, c[0x0][0x218] ;  /* 0x00008600ff067b82 */ /* 0x000e620000000a00 */
[----:B------:R-:W-:Y:S02]  /*0da0*/  SEL R2, R2, 0x6, P4 ;  /* 0x0000000602027807 */ /* 0x000fe40002000000 */
[----:B------:R-:W-:Y:S02]  /*0db0*/  SEL R16, R16, 0xff800000, P2 ;  /* 0xff80000010107807 */ /* 0x000fe40001000000 */
[----:B------:R-:W-:Y:S02]  /*0dc0*/  SEL R17, R17, 0xff800000, P2 ;  /* 0xff80000011117807 */ /* 0x000fe40001000000 */
[----:B------:R-:W-:-:S02]  /*0dd0*/  SEL R18, R18, 0xff800000, P2 ;  /* 0xff80000012127807 */ /* 0x000fc40001000000 */
[----:B------:R-:W-:Y:S02]  /*0de0*/  FSETP.GEU.AND P2, PT, R10, R19, PT ;  /* 0x000000130a00720b */ /* 0x000fe40003f4e000 */
[----:B------:R-:W-:Y:S02]  /*0df0*/  SEL R9, R9, 0x7, P3 ;  /* 0x0000000709097807 */ /* 0x000fe40001800000 */
[----:B------:R-:W-:Y:S02]  /*0e00*/  SEL R2, R2, 0x7, P1 ;  /* 0x0000000702027807 */ /* 0x000fe40000800000 */
[----:B------:R-:W-:Y:S02]  /*0e10*/  FSETP.NAN.AND P4, PT, R18, R18, PT ;  /* 0x000000121200720b */ /* 0x000fe40003f88000 */
[----:B------:R-:W-:Y:S02]  /*0e20*/  FSETP.NAN.AND P3, PT, R17, R17, PT ;  /* 0x000000111100720b */ /* 0x000fe40003f68000 */
[----:B------:R-:W-:-:S02]  /*0e30*/  FSETP.NAN.AND P1, PT, R16, R16, PT ;  /* 0x000000101000720b */ /* 0x000fc40003f28000 */
[----:B------:R-:W-:Y:S02]  /*0e40*/  @!P5 SEL R19, R19, R10, !P2 ;  /* 0x0000000a1313d207 */ /* 0x000fe40005000000 */
[----:B------:R-:W-:Y:S02]  /*0e50*/  SEL R26, R26, 0x7, P6 ;  /* 0x000000071a1a7807 */ /* 0x000fe40003000000 */
[----:B------:R-:W-:Y:S02]  /*0e60*/  SEL R8, R8, 0x7, P0 ;  /* 0x0000000708087807 */ /* 0x000fe40000000000 */
[----:B------:R-:W-:Y:S02]  /*0e70*/  FSETP.GEU.AND P6, PT, R14, R18, PT ;  /* 0x000000120e00720b */ /* 0x000fe40003fce000 */
[----:B------:R-:W-:Y:S02]  /*0e80*/  FSETP.GEU.AND P5, PT, R4, R17, PT ;  /* 0x000000110400720b */ /* 0x000fe40003fae000 */
[----:B------:R-:W-:-:S02]  /*0e90*/  FSETP.GEU.AND P0, PT, R3, R16, PT ;  /* 0x000000100300720b */ /* 0x000fc40003f0e000 */
[----:B------:R-:W-:Y:S02]  /*0ea0*/  SEL R5, R8, 0x8, P2 ;  /* 0x0000000808057807 */ /* 0x000fe40001000000 */
[----:B------:R-:W-:Y:S02]  /*0eb0*/  SEL R26, R26, 0x8, P6 ;  /* 0x000000081a1a7807 */ /* 0x000fe40003000000 */
[----:B------:R-:W-:Y:S02]  /*0ec0*/  SEL R2, R2, 0x8, P5 ;  /* 0x0000000802027807 */ /* 0x000fe40002800000 */
[----:B------:R-:W-:Y:S02]  /*0ed0*/  SEL R9, R9, 0x8, P0 ;  /* 0x0000000809097807 */ /* 0x000fe40000000000 */
[----:B------:R-:W-:Y:S02]  /*0ee0*/  IADD3 R8, P2, R0, UR6, RZ ;  /* 0x0000000600087c10 */ /* 0x000fe4000ff5e0ff */
[----:B------:R-:W-:-:S02]  /*0ef0*/  PRMT R5, R26, 0x3340, R5 ;  /* 0x000033401a057816 */ /* 0x000fc40000000005 */
[----:B------:R-:W-:Y:S01]  /*0f00*/  PRMT R2, R9, 0x3340, R2 ;  /* 0x0000334009027816 */ /* 0x000fe20000000002 */
[----:B-1----:R-:W-:Y:S01]  /*0f10*/  IMAD.WIDE R6, R0, 0x4, R6 ;  /* 0x0000000400067825 */ /* 0x002fe200078e0206 */
[----:B------:R-:W-:Y:S02]  /*0f20*/  @!P4 SEL R18, R18, R14, !P6 ;  /* 0x0000000e1212c207 */ /* 0x000fe40007000000 */
[----:B------:R-:W-:Y:S02]  /*0f30*/  @!P3 SEL R17, R17, R4, !P5 ;  /* 0x000000041111b207 */ /* 0x000fe40006800000 */
[----:B------:R-:W-:Y:S02]  /*0f40*/  @!P1 SEL R16, R16, R3, !P0 ;  /* 0x0000000310109207 */ /* 0x000fe40004000000 */
[----:B------:R-:W-:Y:S02]  /*0f50*/  LEA.HI.X.SX32 R9, R0, UR7, 0x1, P2 ;  /* 0x0000000700097c11 */ /* 0x000fe400090f0eff */
[----:B------:R-:W-:Y:S01]  /*0f60*/  PRMT R5, R2, 0x5410, R5 ;  /* 0x0000541002057816 */ /* 0x000fe20000000005 */
[----:B------:R-:W-:Y:S04]  /*0f70*/  STG.E.128 desc[UR4][R6.64], R16 ;  /* 0x0000001006007986 */ /* 0x000fe8000c101d04 */
[----:B------:R-:W-:Y:S01]  /*0f80*/  STG.E desc[UR4][R8.64], R5 ;  /* 0x0000000508007986 */ /* 0x000fe2000c101904 */
[----:B------:R-:W-:Y:S05]  /*0f90*/  EXIT ;  /* 0x000000000000794d */ /* 0x000fea0003800000 */
.L_x_0:
[----:B------:R-:W-:-:S00]  /*0fa0*/  BRA `(.L_x_0) ;  /* 0xfffffffc00fc7947 */ /* 0x000fc0000383ffff */
[----:B------:R-:W-:-:S00]  /*0fb0*/  NOP ;  /* 0x0000000000007918 */ /* 0x000fc00000000000 */
        /* <DEDUP_REMOVED lines=12> */
.L_x_1:


//--------------------- .nv.constant0.triton_poi_fused_max_pool2d_with_indices_10 --------------------------
	.section	.nv.constant0.triton_poi_fused_max_pool2d_with_indices_10,"a",@progbits
	.sectionflags	@""
	.align	4
.nv.constant0.triton_poi_fused_max_pool2d_with_indices_10:
	.zero		556
